//
// Generated by NVIDIA NVVM Compiler
//
// Compiler Build ID: CL-36424714
// Cuda compilation tools, release 13.0, V13.0.88
// Based on NVVM 20.0.0
//

.version 9.0
.target sm_100
.address_size 64

	// .globl	_Z6kernelPfS_ii

.visible .entry _Z6kernelPfS_ii(
	.param .u64 .ptr .align 1 _Z6kernelPfS_ii_param_0,
	.param .u64 .ptr .align 1 _Z6kernelPfS_ii_param_1,
	.param .u32 _Z6kernelPfS_ii_param_2,
	.param .u32 _Z6kernelPfS_ii_param_3
)
{
	.reg .pred 	%p<9>;
	.reg .b32 	%r<16>;
	.reg .b32 	%f<34>;
	.reg .b64 	%rd<8>;
	.reg .b64 	%fd<30>;

	ld.param.u64 	%rd3, [_Z6kernelPfS_ii_param_0];
	ld.param.u64 	%rd4, [_Z6kernelPfS_ii_param_1];
	ld.param.u32 	%r9, [_Z6kernelPfS_ii_param_2];
	ld.param.u32 	%r10, [_Z6kernelPfS_ii_param_3];
	cvta.to.global.u64 	%rd5, %rd4;
	cvta.to.global.u64 	%rd6, %rd3;
	mov.u32 	%r1, %tid.x;
	mul.wide.u32 	%rd7, %r1, 4;
	add.s64 	%rd1, %rd6, %rd7;
	add.s64 	%rd2, %rd5, %rd7;
	ld.global.f32 	%f30, [%rd2+4];
	setp.lt.s32 	%p2, %r10, 1;
	@%p2 bra 	$L__BB0_17;
	ld.global.f32 	%f24, [%rd1+4];
	setp.eq.s32 	%p3, %r1, 0;
	add.s32 	%r12, %r9, -1;
	setp.eq.s32 	%p4, %r1, %r12;
	or.pred  	%p1, %p3, %p4;
	and.b32  	%r2, %r10, 3;
	setp.lt.u32 	%p5, %r10, 4;
	@%p5 bra 	$L__BB0_12;
	and.b32  	%r13, %r10, 2147483644;
	neg.s32 	%r14, %r13;
$L__BB0_3:
	mov.f64 	%fd28, 0d0000000000000000;
	@%p1 bra 	$L__BB0_5;
	cvt.f64.f32 	%fd6, %f30;
	add.f64 	%fd7, %fd6, %fd6;
	cvt.f64.f32 	%fd8, %f24;
	sub.f64 	%fd9, %fd7, %fd8;
	fma.rn.f64 	%fd10, %fd6, 0dBFC70A3D80000000, %fd9;
	cvt.rn.f32.f64 	%f18, %fd10;
	cvt.f64.f32 	%fd28, %f18;
$L__BB0_5:
	mov.f64 	%fd29, 0d0000000000000000;
	@%p1 bra 	$L__BB0_7;
	add.f64 	%fd12, %fd28, %fd28;
	cvt.f64.f32 	%fd13, %f30;
	sub.f64 	%fd14, %fd12, %fd13;
	fma.rn.f64 	%fd15, %fd28, 0dBFC70A3D80000000, %fd14;
	cvt.rn.f32.f64 	%f19, %fd15;
	cvt.f64.f32 	%fd29, %f19;
$L__BB0_7:
	mov.f32 	%f24, 0f00000000;
	@%p1 bra 	$L__BB0_9;
	add.f64 	%fd16, %fd29, %fd29;
	sub.f64 	%fd17, %fd16, %fd28;
	fma.rn.f64 	%fd18, %fd29, 0dBFC70A3D80000000, %fd17;
	cvt.rn.f32.f64 	%f24, %fd18;
$L__BB0_9:
	mov.f32 	%f30, 0f00000000;
	@%p1 bra 	$L__BB0_11;
	cvt.f64.f32 	%fd19, %f24;
	add.f64 	%fd20, %fd19, %fd19;
	sub.f64 	%fd21, %fd20, %fd29;
	fma.rn.f64 	%fd22, %fd19, 0dBFC70A3D80000000, %fd21;
	cvt.rn.f32.f64 	%f30, %fd22;
$L__BB0_11:
	add.s32 	%r14, %r14, 4;
	setp.ne.s32 	%p6, %r14, 0;
	@%p6 bra 	$L__BB0_3;
$L__BB0_12:
	setp.eq.s32 	%p7, %r2, 0;
	@%p7 bra 	$L__BB0_17;
	neg.s32 	%r15, %r2;
$L__BB0_14:
	.pragma "nounroll";
	mov.f32 	%f12, %f30;
	mov.f32 	%f30, 0f00000000;
	@%p1 bra 	$L__BB0_16;
	cvt.f64.f32 	%fd23, %f12;
	add.f64 	%fd24, %fd23, %fd23;
	cvt.f64.f32 	%fd25, %f24;
	sub.f64 	%fd26, %fd24, %fd25;
	fma.rn.f64 	%fd27, %fd23, 0dBFC70A3D80000000, %fd26;
	cvt.rn.f32.f64 	%f30, %fd27;
$L__BB0_16:
	add.s32 	%r15, %r15, 1;
	setp.ne.s32 	%p8, %r15, 0;
	mov.f32 	%f24, %f12;
	@%p8 bra 	$L__BB0_14;
$L__BB0_17:
	st.global.f32 	[%rd2+4], %f30;
	bar.sync 	0;
	ret;

}


// ===== COMPILED SASS (sm_100) =====

	.target	sm_100

	.elftype	@"ET_EXEC"


//--------------------- .note.nv.tkinfo           --------------------------
	.section	.note.nv.tkinfo,"",@"SHT_NOTE"
	.sectionflags	@"SHF_NOTE_NV_TKINFO"
	.tkinfo
        /*0018*/ 	.word	0x00000002
        /*0030*/ 	.string	""
        /*0030*/ 	.string	"ptxas"
        /*0030*/ 	.string	"Cuda compilation tools, release 13.0, V13.0.88"
        /*0030*/ 	.string	"Build cuda_13.0.r13.0/compiler.36424714_0"
        /*0030*/ 	.string	"-arch sm_100 -m 64 "



//--------------------- .note.nv.cuinfo           --------------------------
	.section	.note.nv.cuinfo,"",@"SHT_NOTE"
	.sectionflags	@"SHF_NOTE_NV_CUINFO"
        /*0018*/ 	.short	0x0002
        /*001a*/ 	.short	0x0064
        /*001c*/ 	.short	0x0082
	.zero		2


//--------------------- .nv.info                  --------------------------
	.section	.nv.info,"",@"SHT_CUDA_INFO"
	.align	4


	//----- nvinfo : EIATTR_REGCOUNT
	.align		4
        /*0000*/ 	.byte	0x04, 0x2f
        /*0002*/ 	.short	(.L_1 - .L_0)
	.align		4
.L_0:
        /*0004*/ 	.word	index@(_Z6kernelPfS_ii)
        /*0008*/ 	.word	0x00000010


	//----- nvinfo : EIATTR_FRAME_SIZE
	.align		4
.L_1:
        /*000c*/ 	.byte	0x04, 0x11
        /*000e*/ 	.short	(.L_3 - .L_2)
	.align		4
.L_2:
        /*0010*/ 	.word	index@(_Z6kernelPfS_ii)
        /*0014*/ 	.word	0x00000000


	//----- nvinfo : EIATTR_MIN_STACK_SIZE
	.align		4
.L_3:
        /*0018*/ 	.byte	0x04, 0x12
        /*001a*/ 	.short	(.L_5 - .L_4)
	.align		4
.L_4:
        /*001c*/ 	.word	index@(_Z6kernelPfS_ii)
        /*0020*/ 	.word	0x00000000
.L_5:


//--------------------- .nv.compat                --------------------------
	.section	.nv.compat,"",@"SHT_CUDA_COMPAT_INFO"
	.align	4
        /*0000*/ 	.byte	0x02, 0x09, 0x00, 0x00, 0x02, 0x02, 0x01, 0x00, 0x02, 0x05, 0x05, 0x00, 0x03, 0x07, 0x01, 0x01
        /*0010*/ 	.byte	0x02, 0x03, 0x00, 0x00, 0x02, 0x06, 0x01, 0x00, 0x04, 0x0b, 0x08, 0x00, 0x01, 0x00, 0x00, 0x00
        /*0020*/ 	.byte	0x00, 0x00, 0x00, 0x00


//--------------------- .nv.info._Z6kernelPfS_ii  --------------------------
	.section	.nv.info._Z6kernelPfS_ii,"",@"SHT_CUDA_INFO"
	.sectionflags	@""
	.align	4


	//----- nvinfo : EIATTR_CUDA_API_VERSION
	.align		4
        /*0000*/ 	.byte	0x04, 0x37
        /*0002*/ 	.short	(.L_7 - .L_6)
.L_6:
        /*0004*/ 	.word	0x00000082


	//----- nvinfo : EIATTR_KPARAM_INFO
	.align		4
.L_7:
        /*0008*/ 	.byte	0x04, 0x17
        /*000a*/ 	.short	(.L_9 - .L_8)
.L_8:
        /*000c*/ 	.word	0x00000000
        /*0010*/ 	.short	0x0003
        /*0012*/ 	.short	0x0014
        /*0014*/ 	.byte	0x00, 0xf0, 0x11, 0x00


	//----- nvinfo : EIATTR_KPARAM_INFO
	.align		4
.L_9:
        /*0018*/ 	.byte	0x04, 0x17
        /*001a*/ 	.short	(.L_11 - .L_10)
.L_10:
        /*001c*/ 	.word	0x00000000
        /*0020*/ 	.short	0x0002
        /*0022*/ 	.short	0x0010
        /*0024*/ 	.byte	0x00, 0xf0, 0x11, 0x00


	//----- nvinfo : EIATTR_KPARAM_INFO
	.align		4
.L_11:
        /*0028*/ 	.byte	0x04, 0x17
        /*002a*/ 	.short	(.L_13 - .L_12)
.L_12:
        /*002c*/ 	.word	0x00000000
        /*0030*/ 	.short	0x0001
        /*0032*/ 	.short	0x0008
        /*0034*/ 	.byte	0x00, 0xf5, 0x21, 0x00


	//----- nvinfo : EIATTR_KPARAM_INFO
	.align		4
.L_13:
        /*0038*/ 	.byte	0x04, 0x17
        /*003a*/ 	.short	(.L_15 - .L_14)
.L_14:
        /*003c*/ 	.word	0x00000000
        /*0040*/ 	.short	0x0000
        /*0042*/ 	.short	0x0000
        /*0044*/ 	.byte	0x00, 0xf5, 0x21, 0x00


	//----- nvinfo : EIATTR_SPARSE_MMA_MASK
	.align		4
.L_15:
        /*0048*/ 	.byte	0x03, 0x50
        /*004a*/ 	.short	0x0000


	//----- nvinfo : EIATTR_MAXREG_COUNT
	.align		4
        /*004c*/ 	.byte	0x03, 0x1b
        /*004e*/ 	.short	0x00ff


	//----- nvinfo : EIATTR_NUM_BARRIERS
	.align		4
        /*0050*/ 	.byte	0x02, 0x4c
        /*0052*/ 	.byte	0x01
	.zero		1


	//----- nvinfo : EIATTR_MERCURY_ISA_VERSION
	.align		4
        /*0054*/ 	.byte	0x03, 0x5f
        /*0056*/ 	.short	0x0101


	//----- nvinfo : EIATTR_VRC_CTA_INIT_COUNT
	.align		4
        /*0058*/ 	.byte	0x02, 0x4a
	.zero		1
	.zero		1


	//----- nvinfo : EIATTR_EXIT_INSTR_OFFSETS
	.align		4
        /*005c*/ 	.byte	0x04, 0x1c
        /*005e*/ 	.short	(.L_17 - .L_16)


	//   ....[0]....
.L_16:
        /*0060*/ 	.word	0x000004d0


	//----- nvinfo : EIATTR_CBANK_PARAM_SIZE
	.align		4
.L_17:
        /*0064*/ 	.byte	0x03, 0x19
        /*0066*/ 	.short	0x0018


	//----- nvinfo : EIATTR_PARAM_CBANK
	.align		4
        /*0068*/ 	.byte	0x04, 0x0a
        /*006a*/ 	.short	(.L_19 - .L_18)
	.align		4
.L_18:
        /*006c*/ 	.word	index@(.nv.constant0._Z6kernelPfS_ii)
        /*0070*/ 	.short	0x0380
        /*0072*/ 	.short	0x0018


	//----- nvinfo : EIATTR_SW_WAR
	.align		4
.L_19:
        /*0074*/ 	.byte	0x04, 0x36
        /*0076*/ 	.short	(.L_21 - .L_20)
.L_20:
        /*0078*/ 	.word	0x00000008
.L_21:


//--------------------- .nv.callgraph             --------------------------
	.section	.nv.callgraph,"",@"SHT_CUDA_CALLGRAPH"
	.align	4
	.sectionentsize	8
	.align		4
        /*0000*/ 	.word	0x00000000
	.align		4
        /*0004*/ 	.word	0xffffffff
	.align		4
        /*0008*/ 	.word	0x00000000
	.align		4
        /*000c*/ 	.word	0xfffffffe
	.align		4
        /*0010*/ 	.word	0x00000000
	.align		4
        /*0014*/ 	.word	0xfffffffd
	.align		4
        /*0018*/ 	.word	0x00000000
	.align		4
        /*001c*/ 	.word	0xfffffffc


//--------------------- .text._Z6kernelPfS_ii     --------------------------
	.section	.text._Z6kernelPfS_ii,"ax",@progbits
	.align	128
        .global         _Z6kernelPfS_ii
        .type           _Z6kernelPfS_ii,@function
        .size           _Z6kernelPfS_ii,(.L_x_5 - _Z6kernelPfS_ii)
        .other          _Z6kernelPfS_ii,@"STO_CUDA_ENTRY STV_DEFAULT"
_Z6kernelPfS_ii:
.text._Z6kernelPfS_ii:
[----:B------:R-:W-:Y:S01]  /*0000*/  LDC R1, c[0x0][0x37c] ;  /* 0x0000df00ff017b82 */ /* 0x000fe20000000800 */
[----:B------:R-:W0:Y:S07]  /*0010*/  S2R R9, SR_TID.X ;  /* 0x0000000000097919 */ /* 0x000e2e0000002100 */
[----:B------:R-:W0:Y:S01]  /*0020*/  LDC.64 R2, c[0x0][0x388] ;  /* 0x0000e200ff027b82 */ /* 0x000e220000000a00 */
[----:B------:R-:W1:Y:S01]  /*0030*/  LDCU.64 UR8, c[0x0][0x358] ;  /* 0x00006b00ff0877ac */ /* 0x000e620008000a00 */
[----:B------:R-:W2:Y:S06]  /*0040*/  LDCU UR6, c[0x0][0x394] ;  /* 0x00007280ff0677ac */ /* 0x000eac0008000800 */
[----:B------:R-:W3:Y:S01]  /*0050*/  LDC.64 R6, c[0x0][0x380] ;  /* 0x0000e000ff067b82 */ /* 0x000ee20000000a00 */
[----:B0-----:R-:W-:-:S05]  /*0060*/  IMAD.WIDE.U32 R2, R9, 0x4, R2 ;  /* 0x0000000409027825 */ /* 0x001fca00078e0002 */
[----:B-1----:R0:W5:Y:S01]  /*0070*/  LDG.E R5, desc[UR8][R2.64+0x4] ;  /* 0x0000040802057981 */ /* 0x002162000c1e1900 */
[----:B--2---:R-:W-:-:S09]  /*0080*/  UISETP.GE.AND UP0, UPT, UR6, 0x1, UPT ;  /* 0x000000010600788c */ /* 0x004fd2000bf06270 */
[----:B0--3--:R-:W-:Y:S05]  /*0090*/  BRA.U !UP0, `(.L_x_0) ;  /* 0x0000000508047547 */ /* 0x009fea000b800000 */
[----:B------:R-:W-:Y:S01]  /*00a0*/  IMAD.WIDE.U32 R6, R9, 0x4, R6 ;  /* 0x0000000409067825 */ /* 0x000fe200078e0006 */
[----:B------:R-:W0:Y:S04]  /*00b0*/  LDCU UR4, c[0x0][0x390] ;  /* 0x00007200ff0477ac */ /* 0x000e280008000800 */
[----:B------:R1:W5:Y:S01]  /*00c0*/  LDG.E R0, desc[UR8][R6.64+0x4] ;  /* 0x0000040806007981 */ /* 0x000362000c1e1900 */
[----:B------:R-:W-:Y:S02]  /*00d0*/  UISETP.GE.U32.AND UP1, UPT, UR6, 0x4, UPT ;  /* 0x000000040600788c */ /* 0x000fe4000bf26070 */
[----:B------:R-:W-:-:S04]  /*00e0*/  ULOP3.LUT UR5, UR6, 0x3, URZ, 0xc0, !UPT ;  /* 0x0000000306057892 */ /* 0x000fc8000f8ec0ff */
[----:B------:R-:W-:Y:S02]  /*00f0*/  UISETP.NE.AND UP0, UPT, UR5, URZ, UPT ;  /* 0x000000ff0500728c */ /* 0x000fe4000bf05270 */
[----:B0-----:R-:W-:-:S06]  /*0100*/  UIADD3 UR4, UPT, UPT, UR4, -0x1, URZ ;  /* 0xffffffff04047890 */ /* 0x001fcc000fffe0ff */
[----:B------:R-:W-:-:S04]  /*0110*/  ISETP.NE.AND P0, PT, R9, UR4, PT ;  /* 0x0000000409007c0c */ /* 0x000fc8000bf05270 */
[----:B------:R-:W-:Y:S01]  /*0120*/  ISETP.EQ.OR P0, PT, R9, RZ, !P0 ;  /* 0x000000ff0900720c */ /* 0x000fe20004702670 */
[----:B-1----:R-:W-:-:S12]  /*0130*/  BRA.U !UP1, `(.L_x_1) ;  /* 0x00000001099c7547 */ /* 0x002fd8000b800000 */
[----:B------:R-:W-:-:S04]  /*0140*/  ULOP3.LUT UR4, UR6, 0x7ffffffc, URZ, 0xc0, !UPT ;  /* 0x7ffffffc06047892 */ /* 0x000fc8000f8ec0ff */
[----:B------:R-:W-:-:S12]  /*0150*/  UIADD3 UR4, UPT, UPT, -UR4, URZ, URZ ;  /* 0x000000ff04047290 */ /* 0x000fd8000fffe1ff */
.L_x_2:
[----:B01---5:R-:W0:Y:S01]  /*0160*/  @!P0 F2F.F64.F32 R6, R5 ;  /* 0x0000000500068310 */ /* 0x023e220000201800 */
[----:B------:R-:W-:-:S04]  /*0170*/  UIADD3 UR4, UPT, UPT, UR4, 0x4, URZ ;  /* 0x0000000404047890 */ /* 0x000fc8000fffe0ff */
[----:B------:R-:W-:-:S03]  /*0180*/  UISETP.NE.AND UP1, UPT, UR4, URZ, UPT ;  /* 0x000000ff0400728c */ /* 0x000fc6000bf25270 */
[----:B------:R1:W2:Y:S01]  /*0190*/  @!P0 F2F.F64.F32 R10, R0 ;  /* 0x00000000000a8310 */ /* 0x0002a20000201800 */
[----:B0-----:R-:W-:-:S07]  /*01a0*/  @!P0 DADD R8, R6, R6 ;  /* 0x0000000006088229 */ /* 0x001fce0000000006 */
[----:B------:R-:W-:Y:S01]  /*01b0*/  @!P0 F2F.F64.F32 R12, R5 ;  /* 0x00000005000c8310 */ /* 0x000fe20000201800 */
[----:B-1----:R-:W-:Y:S01]  /*01c0*/  IMAD.MOV.U32 R0, RZ, RZ, RZ ;  /* 0x000000ffff007224 */ /* 0x002fe200078e00ff */
[----:B--2---:R-:W-:Y:S01]  /*01d0*/  @!P0 DADD R8, R8, -R10 ;  /* 0x0000000008088229 */ /* 0x004fe2000000080a */
[----:B------:R-:W-:Y:S01]  /*01e0*/  @!P0 IMAD.MOV.U32 R10, RZ, RZ, -0x80000000 ;  /* 0x80000000ff0a8424 */ /* 0x000fe200078e00ff */
[----:B------:R-:W-:-:S06]  /*01f0*/  @!P0 MOV R11, 0x3fc70a3d ;  /* 0x3fc70a3d000b8802 */ /* 0x000fcc0000000f00 */
[----:B------:R-:W-:Y:S01]  /*0200*/  @!P0 DFMA R8, R6, -R10, R8 ;  /* 0x8000000a0608822b */ /* 0x000fe20000000008 */
[----:B------:R-:W-:-:S05]  /*0210*/  CS2R R6, SRZ ;  /* 0x0000000000067805 */ /* 0x000fca000001ff00 */
[----:B------:R-:W0:Y:S08]  /*0220*/  @!P0 F2F.F32.F64 R4, R8 ;  /* 0x0000000800048310 */ /* 0x000e300000301000 */
[----:B0-----:R-:W0:Y:S02]  /*0230*/  @!P0 F2F.F64.F32 R6, R4 ;  /* 0x0000000400068310 */ /* 0x001e240000201800 */
[----:B0-----:R-:W-:-:S08]  /*0240*/  @!P0 DADD R10, R6, R6 ;  /* 0x00000000060a8229 */ /* 0x001fd00000000006 */
[----:B------:R-:W-:Y:S01]  /*0250*/  @!P0 DADD R10, -R12, R10 ;  /* 0x000000000c0a8229 */ /* 0x000fe2000000010a */
[----:B------:R-:W-:Y:S01]  /*0260*/  @!P0 IMAD.MOV.U32 R12, RZ, RZ, -0x80000000 ;  /* 0x80000000ff0c8424 */ /* 0x000fe200078e00ff */
[----:B------:R-:W-:-:S06]  /*0270*/  @!P0 MOV R13, 0x3fc70a3d ;  /* 0x3fc70a3d000d8802 */ /* 0x000fcc0000000f00 */
[----:B------:R-:W-:Y:S01]  /*0280*/  @!P0 DFMA R12, R6, -R12, R10 ;  /* 0x8000000c060c822b */ /* 0x000fe2000000000a */
[----:B------:R-:W-:-:S09]  /*0290*/  CS2R R10, SRZ ;  /* 0x00000000000a7805 */ /* 0x000fd2000001ff00 */
[----:B------:R-:W0:Y:S08]  /*02a0*/  @!P0 F2F.F32.F64 R12, R12 ;  /* 0x0000000c000c8310 */ /* 0x000e300000301000 */
[----:B0-----:R-:W0:Y:S02]  /*02b0*/  @!P0 F2F.F64.F32 R10, R12 ;  /* 0x0000000c000a8310 */ /* 0x001e240000201800 */
[----:B0-----:R-:W-:-:S08]  /*02c0*/  @!P0 DADD R8, R10, R10 ;  /* 0x000000000a088229 */ /* 0x001fd0000000000a */
[----:B------:R-:W-:Y:S01]  /*02d0*/  @!P0 DADD R8, R8, -R6 ;  /* 0x0000000008088229 */ /* 0x000fe20000000806 */
[----:B------:R-:W-:Y:S01]  /*02e0*/  @!P0 IMAD.MOV.U32 R6, RZ, RZ, -0x80000000 ;  /* 0x80000000ff068424 */ /* 0x000fe200078e00ff */
[----:B------:R-:W-:-:S06]  /*02f0*/  @!P0 MOV R7, 0x3fc70a3d ;  /* 0x3fc70a3d00078802 */ /* 0x000fcc0000000f00 */
[----:B------:R-:W-:-:S06]  /*0300*/  @!P0 DFMA R8, R10, -R6, R8 ;  /* 0x800000060a08822b */ /* 0x000fcc0000000008 */
[----:B------:R-:W0:Y:S08]  /*0310*/  @!P0 F2F.F32.F64 R0, R8 ;  /* 0x0000000800008310 */ /* 0x000e300000301000 */
[----:B0-----:R-:W0:Y:S02]  /*0320*/  @!P0 F2F.F64.F32 R4, R0 ;  /* 0x0000000000048310 */ /* 0x001e240000201800 */
[----:B0-----:R-:W-:-:S08]  /*0330*/  @!P0 DADD R6, R4, R4 ;  /* 0x0000000004068229 */ /* 0x001fd00000000004 */
[----:B------:R-:W-:Y:S01]  /*0340*/  @!P0 DADD R6, R6, -R10 ;  /* 0x0000000006068229 */ /* 0x000fe2000000080a */
[----:B------:R-:W-:Y:S01]  /*0350*/  @!P0 MOV R10, 0x80000000 ;  /* 0x80000000000a8802 */ /* 0x000fe20000000f00 */
[----:B------:R-:W-:-:S06]  /*0360*/  @!P0 IMAD.MOV.U32 R11, RZ, RZ, 0x3fc70a3d ;  /* 0x3fc70a3dff0b8424 */ /* 0x000fcc00078e00ff */
[----:B------:R-:W-:Y:S01]  /*0370*/  @!P0 DFMA R6, R4, -R10, R6 ;  /* 0x8000000a0406822b */ /* 0x000fe20000000006 */
[----:B------:R-:W-:-:S06]  /*0380*/  MOV R5, RZ ;  /* 0x000000ff00057202 */ /* 0x000fcc0000000f00 */
[----:B------:R0:W1:Y:S01]  /*0390*/  @!P0 F2F.F32.F64 R5, R6 ;  /* 0x0000000600058310 */ /* 0x0000620000301000 */
[----:B------:R-:W-:Y:S05]  /*03a0*/  BRA.U UP1, `(.L_x_2) ;  /* 0xfffffffd016c7547 */ /* 0x000fea000b83ffff */
.L_x_1:
[----:B------:R-:W-:Y:S05]  /*03b0*/  BRA.U !UP0, `(.L_x_0) ;  /* 0x00000001083c7547 */ /* 0x000fea000b800000 */
[----:B------:R-:W-:-:S12]  /*03c0*/  UIADD3 UR5, UPT, UPT, -UR5, URZ, URZ ;  /* 0x000000ff05057290 */ /* 0x000fd8000fffe1ff */
.L_x_3:
[----:B-1-3-5:R-:W-:Y:S01]  /*03d0*/  IMAD.MOV.U32 R10, RZ, RZ, R5 ;  /* 0x000000ffff0a7224 */ /* 0x02afe200078e0005 */
[----:B------:R1:W-:Y:S01]  /*03e0*/  @!P0 F2F.F64.F32 R8, R0 ;  /* 0x0000000000088310 */ /* 0x0003e20000201800 */
[----:B------:R-:W-:-:S04]  /*03f0*/  UIADD3 UR5, UPT, UPT, UR5, 0x1, URZ ;  /* 0x0000000105057890 */ /* 0x000fc8000fffe0ff */
[----:B------:R-:W-:-:S03]  /*0400*/  UISETP.NE.AND UP0, UPT, UR5, URZ, UPT ;  /* 0x000000ff0500728c */ /* 0x000fc6000bf05270 */
[----:B------:R-:W0:Y:S01]  /*0410*/  @!P0 F2F.F64.F32 R4, R10 ;  /* 0x0000000a00048310 */ /* 0x000e220000201800 */
[----:B-1----:R-:W-:Y:S01]  /*0420*/  IMAD.MOV.U32 R0, RZ, RZ, R10 ;  /* 0x000000ffff007224 */ /* 0x002fe200078e000a */
[----:B0-2---:R-:W-:-:S08]  /*0430*/  @!P0 DADD R6, R4, R4 ;  /* 0x0000000004068229 */ /* 0x005fd00000000004 */
[----:B------:R-:W-:Y:S01]  /*0440*/  @!P0 DADD R6, R6, -R8 ;  /* 0x0000000006068229 */ /* 0x000fe20000000808 */
[----:B------:R-:W-:Y:S01]  /*0450*/  @!P0 MOV R8, 0x80000000 ;  /* 0x8000000000088802 */ /* 0x000fe20000000f00 */
[----:B------:R-:W-:-:S06]  /*0460*/  @!P0 IMAD.MOV.U32 R9, RZ, RZ, 0x3fc70a3d ;  /* 0x3fc70a3dff098424 */ /* 0x000fcc00078e00ff */
[----:B------:R-:W-:Y:S01]  /*0470*/  @!P0 DFMA R6, R4, -R8, R6 ;  /* 0x800000080406822b */ /* 0x000fe20000000006 */
[----:B------:R-:W-:-:S06]  /*0480*/  MOV R5, RZ ;  /* 0x000000ff00057202 */ /* 0x000fcc0000000f00 */
[----:B------:R2:W3:Y:S01]  /*0490*/  @!P0 F2F.F32.F64 R5, R6 ;  /* 0x0000000600058310 */ /* 0x0004e20000301000 */
[----:B------:R-:W-:Y:S05]  /*04a0*/  BRA.U UP0, `(.L_x_3) ;  /* 0xfffffffd00c87547 */ /* 0x000fea000b83ffff */
.L_x_0:
[----:B-1-3-5:R-:W-:Y:S01]  /*04b0*/  STG.E desc[UR8][R2.64+0x4], R5 ;  /* 0x0000040502007986 */ /* 0x02afe2000c101908 */
[----:B------:R-:W-:Y:S06]  /*04c0*/  BAR.SYNC.DEFER_BLOCKING 0x0 ;  /* 0x0000000000007b1d */ /* 0x000fec0000010000 */
[----:B------:R-:W-:Y:S05]  /*04d0*/  EXIT ;  /* 0x000000000000794d */ /* 0x000fea0003800000 */
.L_x_4:
[----:B------:R-:W-:-:S00]  /*04e0*/  BRA `(.L_x_4) ;  /* 0xfffffffc00fc7947 */ /* 0x000fc0000383ffff */
[----:B------:R-:W-:-:S00]  /*04f0*/  NOP ;  /* 0x0000000000007918 */ /* 0x000fc00000000000 */
        /* <DEDUP_REMOVED lines=8> */
.L_x_5:


//--------------------- .nv.shared.reserved.0     --------------------------
	.section	.nv.shared.reserved.0,"aw",@nobits
	.weak		__nv_reservedSMEM_offset_0_alias
	.size		__nv_reservedSMEM_offset_0_alias, 0, 64
	.other		__nv_reservedSMEM_offset_0_alias,@"STO_CUDA_RESERVED_SHARED STV_DEFAULT"
__nv_reservedSMEM_offset_0_alias:
	.zero		0
	.zero		64


//--------------------- .nv.constant0._Z6kernelPfS_ii --------------------------
	.section	.nv.constant0._Z6kernelPfS_ii,"a",@progbits
	.sectionflags	@""
	.align	4
.nv.constant0._Z6kernelPfS_ii:
	.zero		920


//--------------------- SYMBOLS --------------------------

	.type		.nv.reservedSmem.offset0,@object
	.size		.nv.reservedSmem.offset0,0x4
